//
// Generated by NVIDIA NVVM Compiler
//
// Compiler Build ID: CL-36424714
// Cuda compilation tools, release 13.0, V13.0.88
// Based on NVVM 20.0.0
//

.version 9.0
.target sm_100
.address_size 64

	// .globl	_Z13reduction_maxPiS_

.visible .entry _Z13reduction_maxPiS_(
	.param .u64 .ptr .align 1 _Z13reduction_maxPiS__param_0,
	.param .u64 .ptr .align 1 _Z13reduction_maxPiS__param_1
)
{
	.reg .pred 	%p<6>;
	.reg .b32 	%r<18>;
	.reg .b64 	%rd<9>;

	ld.param.u64 	%rd4, [_Z13reduction_maxPiS__param_0];
	ld.param.u64 	%rd3, [_Z13reduction_maxPiS__param_1];
	cvta.to.global.u64 	%rd1, %rd4;
	mov.u32 	%r7, %ctaid.x;
	mov.u32 	%r1, %ntid.x;
	mov.u32 	%r8, %tid.x;
	mad.lo.s32 	%r2, %r7, %r1, %r8;
	setp.lt.u32 	%p1, %r1, 2;
	@%p1 bra 	$L__BB0_6;
	shr.s32 	%r10, %r2, 31;
	shr.u32 	%r11, %r10, 27;
	add.s32 	%r12, %r2, %r11;
	shr.s32 	%r3, %r12, 5;
	mul.wide.s32 	%rd5, %r2, 4;
	add.s64 	%rd2, %rd1, %rd5;
	mov.b32 	%r17, 1;
$L__BB0_2:
	mov.u32 	%r4, %r17;
	shl.b32 	%r17, %r4, 1;
	add.s32 	%r13, %r17, -1;
	and.b32  	%r14, %r13, %r3;
	setp.ne.s32 	%p2, %r14, 0;
	@%p2 bra 	$L__BB0_5;
	ld.global.u32 	%r15, [%rd2];
	mul.wide.u32 	%rd6, %r4, 4;
	add.s64 	%rd7, %rd2, %rd6;
	ld.global.u32 	%r6, [%rd7];
	setp.ge.s32 	%p3, %r15, %r6;
	@%p3 bra 	$L__BB0_5;
	st.global.u32 	[%rd2], %r6;
$L__BB0_5:
	bar.sync 	0;
	setp.lt.u32 	%p4, %r17, %r1;
	@%p4 bra 	$L__BB0_2;
$L__BB0_6:
	setp.ne.s32 	%p5, %r2, 0;
	@%p5 bra 	$L__BB0_8;
	ld.global.u32 	%r16, [%rd1];
	cvta.to.global.u64 	%rd8, %rd3;
	st.global.u32 	[%rd8], %r16;
$L__BB0_8:
	ret;

}


// ===== COMPILED SASS (sm_100) =====

	.target	sm_100

	.elftype	@"ET_EXEC"


//--------------------- .note.nv.tkinfo           --------------------------
	.section	.note.nv.tkinfo,"",@"SHT_NOTE"
	.sectionflags	@"SHF_NOTE_NV_TKINFO"
	.tkinfo
        /*0018*/ 	.word	0x00000002
        /*0030*/ 	.string	""
        /*0030*/ 	.string	"ptxas"
        /*0030*/ 	.string	"Cuda compilation tools, release 13.0, V13.0.88"
        /*0030*/ 	.string	"Build cuda_13.0.r13.0/compiler.36424714_0"
        /*0030*/ 	.string	"-arch sm_100 -m 64 "



//--------------------- .note.nv.cuinfo           --------------------------
	.section	.note.nv.cuinfo,"",@"SHT_NOTE"
	.sectionflags	@"SHF_NOTE_NV_CUINFO"
        /*0018*/ 	.short	0x0002
        /*001a*/ 	.short	0x0064
        /*001c*/ 	.short	0x0082
	.zero		2


//--------------------- .nv.info                  --------------------------
	.section	.nv.info,"",@"SHT_CUDA_INFO"
	.align	4


	//----- nvinfo : EIATTR_REGCOUNT
	.align		4
        /*0000*/ 	.byte	0x04, 0x2f
        /*0002*/ 	.short	(.L_1 - .L_0)
	.align		4
.L_0:
        /*0004*/ 	.word	index@(_Z13reduction_maxPiS_)
        /*0008*/ 	.word	0x0000000b


	//----- nvinfo : EIATTR_FRAME_SIZE
	.align		4
.L_1:
        /*000c*/ 	.byte	0x04, 0x11
        /*000e*/ 	.short	(.L_3 - .L_2)
	.align		4
.L_2:
        /*0010*/ 	.word	index@(_Z13reduction_maxPiS_)
        /*0014*/ 	.word	0x00000000


	//----- nvinfo : EIATTR_MIN_STACK_SIZE
	.align		4
.L_3:
        /*0018*/ 	.byte	0x04, 0x12
        /*001a*/ 	.short	(.L_5 - .L_4)
	.align		4
.L_4:
        /*001c*/ 	.word	index@(_Z13reduction_maxPiS_)
        /*0020*/ 	.word	0x00000000
.L_5:


//--------------------- .nv.compat                --------------------------
	.section	.nv.compat,"",@"SHT_CUDA_COMPAT_INFO"
	.align	4
        /*0000*/ 	.byte	0x02, 0x09, 0x00, 0x00, 0x02, 0x02, 0x01, 0x00, 0x02, 0x05, 0x05, 0x00, 0x03, 0x07, 0x01, 0x01
        /*0010*/ 	.byte	0x02, 0x03, 0x00, 0x00, 0x02, 0x06, 0x01, 0x00, 0x04, 0x0b, 0x08, 0x00, 0x09, 0x00, 0x00, 0x00
        /*0020*/ 	.byte	0x00, 0x00, 0x00, 0x00


//--------------------- .nv.info._Z13reduction_maxPiS_ --------------------------
	.section	.nv.info._Z13reduction_maxPiS_,"",@"SHT_CUDA_INFO"
	.sectionflags	@""
	.align	4


	//----- nvinfo : EIATTR_CUDA_API_VERSION
	.align		4
        /*0000*/ 	.byte	0x04, 0x37
        /*0002*/ 	.short	(.L_7 - .L_6)
.L_6:
        /*0004*/ 	.word	0x00000082


	//----- nvinfo : EIATTR_KPARAM_INFO
	.align		4
.L_7:
        /*0008*/ 	.byte	0x04, 0x17
        /*000a*/ 	.short	(.L_9 - .L_8)
.L_8:
        /*000c*/ 	.word	0x00000000
        /*0010*/ 	.short	0x0001
        /*0012*/ 	.short	0x0008
        /*0014*/ 	.byte	0x00, 0xf5, 0x21, 0x00


	//----- nvinfo : EIATTR_KPARAM_INFO
	.align		4
.L_9:
        /*0018*/ 	.byte	0x04, 0x17
        /*001a*/ 	.short	(.L_11 - .L_10)
.L_10:
        /*001c*/ 	.word	0x00000000
        /*0020*/ 	.short	0x0000
        /*0022*/ 	.short	0x0000
        /*0024*/ 	.byte	0x00, 0xf5, 0x21, 0x00


	//----- nvinfo : EIATTR_SPARSE_MMA_MASK
	.align		4
.L_11:
        /*0028*/ 	.byte	0x03, 0x50
        /*002a*/ 	.short	0x0000


	//----- nvinfo : EIATTR_MAXREG_COUNT
	.align		4
        /*002c*/ 	.byte	0x03, 0x1b
        /*002e*/ 	.short	0x00ff


	//----- nvinfo : EIATTR_NUM_BARRIERS
	.align		4
        /*0030*/ 	.byte	0x02, 0x4c
        /*0032*/ 	.byte	0x01
	.zero		1


	//----- nvinfo : EIATTR_MERCURY_ISA_VERSION
	.align		4
        /*0034*/ 	.byte	0x03, 0x5f
        /*0036*/ 	.short	0x0101


	//----- nvinfo : EIATTR_VRC_CTA_INIT_COUNT
	.align		4
        /*0038*/ 	.byte	0x02, 0x4a
	.zero		1
	.zero		1


	//----- nvinfo : EIATTR_EXIT_INSTR_OFFSETS
	.align		4
        /*003c*/ 	.byte	0x04, 0x1c
        /*003e*/ 	.short	(.L_13 - .L_12)


	//   ....[0]....
.L_12:
        /*0040*/ 	.word	0x000001e0


	//   ....[1]....
        /*0044*/ 	.word	0x00000230


	//----- nvinfo : EIATTR_CRS_STACK_SIZE
	.align		4
.L_13:
        /*0048*/ 	.byte	0x04, 0x1e
        /*004a*/ 	.short	(.L_15 - .L_14)
.L_14:
        /*004c*/ 	.word	0x00000000


	//----- nvinfo : EIATTR_CBANK_PARAM_SIZE
	.align		4
.L_15:
        /*0050*/ 	.byte	0x03, 0x19
        /*0052*/ 	.short	0x0010


	//----- nvinfo : EIATTR_PARAM_CBANK
	.align		4
        /*0054*/ 	.byte	0x04, 0x0a
        /*0056*/ 	.short	(.L_17 - .L_16)
	.align		4
.L_16:
        /*0058*/ 	.word	index@(.nv.constant0._Z13reduction_maxPiS_)
        /*005c*/ 	.short	0x0380
        /*005e*/ 	.short	0x0010


	//----- nvinfo : EIATTR_SW_WAR
	.align		4
.L_17:
        /*0060*/ 	.byte	0x04, 0x36
        /*0062*/ 	.short	(.L_19 - .L_18)
.L_18:
        /*0064*/ 	.word	0x00000008
.L_19:


//--------------------- .nv.callgraph             --------------------------
	.section	.nv.callgraph,"",@"SHT_CUDA_CALLGRAPH"
	.align	4
	.sectionentsize	8
	.align		4
        /*0000*/ 	.word	0x00000000
	.align		4
        /*0004*/ 	.word	0xffffffff
	.align		4
        /*0008*/ 	.word	0x00000000
	.align		4
        /*000c*/ 	.word	0xfffffffe
	.align		4
        /*0010*/ 	.word	0x00000000
	.align		4
        /*0014*/ 	.word	0xfffffffd
	.align		4
        /*0018*/ 	.word	0x00000000
	.align		4
        /*001c*/ 	.word	0xfffffffc


//--------------------- .text._Z13reduction_maxPiS_ --------------------------
	.section	.text._Z13reduction_maxPiS_,"ax",@progbits
	.align	128
        .global         _Z13reduction_maxPiS_
        .type           _Z13reduction_maxPiS_,@function
        .size           _Z13reduction_maxPiS_,(.L_x_5 - _Z13reduction_maxPiS_)
        .other          _Z13reduction_maxPiS_,@"STO_CUDA_ENTRY STV_DEFAULT"
_Z13reduction_maxPiS_:
.text._Z13reduction_maxPiS_:
[----:B------:R-:W-:Y:S08]  /*0000*/  LDC R1, c[0x0][0x37c] ;  /* 0x0000df00ff017b82 */ /* 0x000ff00000000800 */
[----:B------:R-:W0:Y:S01]  /*0010*/  LDC R8, c[0x0][0x360] ;  /* 0x0000d800ff087b82 */ /* 0x000e220000000800 */
[----:B------:R-:W1:Y:S01]  /*0020*/  S2R R7, SR_TID.X ;  /* 0x0000000000077919 */ /* 0x000e620000002100 */
[----:B------:R-:W2:Y:S06]  /*0030*/  LDCU.64 UR6, c[0x0][0x358] ;  /* 0x00006b00ff0677ac */ /* 0x000eac0008000a00 */
[----:B------:R-:W1:Y:S01]  /*0040*/  S2UR UR4, SR_CTAID.X ;  /* 0x00000000000479c3 */ /* 0x000e620000002500 */
[C---:B0-----:R-:W-:Y:S01]  /*0050*/  ISETP.GE.U32.AND P0, PT, R8.reuse, 0x2, PT ;  /* 0x000000020800780c */ /* 0x041fe20003f06070 */
[----:B-1----:R-:W-:-:S12]  /*0060*/  IMAD R7, R8, UR4, R7 ;  /* 0x0000000408077c24 */ /* 0x002fd8000f8e0207 */
[----:B--2---:R-:W-:Y:S05]  /*0070*/  @!P0 BRA `(.L_x_0) ;  /* 0x0000000000548947 */ /* 0x004fea0003800000 */
[----:B------:R-:W0:Y:S01]  /*0080*/  LDC.64 R2, c[0x0][0x380] ;  /* 0x0000e000ff027b82 */ /* 0x000e220000000a00 */
[----:B------:R-:W-:Y:S01]  /*0090*/  SHF.R.S32.HI R0, RZ, 0x1f, R7 ;  /* 0x0000001fff007819 */ /* 0x000fe20000011407 */
[----:B------:R-:W-:-:S03]  /*00a0*/  UMOV UR4, 0x1 ;  /* 0x0000000100047882 */ /* 0x000fc60000000000 */
[----:B------:R-:W-:-:S04]  /*00b0*/  LEA.HI R0, R0, R7, RZ, 0x5 ;  /* 0x0000000700007211 */ /* 0x000fc800078f28ff */
[----:B------:R-:W-:Y:S01]  /*00c0*/  SHF.R.S32.HI R0, RZ, 0x5, R0 ;  /* 0x00000005ff007819 */ /* 0x000fe20000011400 */
[----:B0-----:R-:W-:-:S07]  /*00d0*/  IMAD.WIDE R2, R7, 0x4, R2 ;  /* 0x0000000407027825 */ /* 0x001fce00078e0202 */
.L_x_3:
[----:B0-----:R-:W-:Y:S01]  /*00e0*/  IMAD.U32 R5, RZ, RZ, UR4 ;  /* 0x00000004ff057e24 */ /* 0x001fe2000f8e00ff */
[----:B------:R-:W-:Y:S01]  /*00f0*/  USHF.L.U32 UR4, UR4, 0x1, URZ ;  /* 0x0000000104047899 */ /* 0x000fe200080006ff */
[----:B------:R-:W-:Y:S03]  /*0100*/  BSSY.RECONVERGENT B0, `(.L_x_1) ;  /* 0x0000009000007945 */ /* 0x000fe60003800200 */
[----:B------:R-:W-:-:S06]  /*0110*/  UIADD3 UR5, UPT, UPT, UR4, -0x1, URZ ;  /* 0xffffffff04057890 */ /* 0x000fcc000fffe0ff */
[----:B------:R-:W-:-:S13]  /*0120*/  LOP3.LUT P0, RZ, R0, UR5, RZ, 0xc0, !PT ;  /* 0x0000000500ff7c12 */ /* 0x000fda000f80c0ff */
[----:B------:R-:W-:Y:S05]  /*0130*/  @P0 BRA `(.L_x_2) ;  /* 0x0000000000140947 */ /* 0x000fea0003800000 */
[----:B------:R-:W-:Y:S01]  /*0140*/  IMAD.WIDE.U32 R4, R5, 0x4, R2 ;  /* 0x0000000405047825 */ /* 0x000fe200078e0002 */
[----:B------:R-:W2:Y:S05]  /*0150*/  LDG.E R6, desc[UR6][R2.64] ;  /* 0x0000000602067981 */ /* 0x000eaa000c1e1900 */
[----:B------:R-:W2:Y:S02]  /*0160*/  LDG.E R5, desc[UR6][R4.64] ;  /* 0x0000000604057981 */ /* 0x000ea4000c1e1900 */
[----:B--2---:R-:W-:-:S13]  /*0170*/  ISETP.GE.AND P0, PT, R6, R5, PT ;  /* 0x000000050600720c */ /* 0x004fda0003f06270 */
[----:B------:R0:W-:Y:S02]  /*0180*/  @!P0 STG.E desc[UR6][R2.64], R5 ;  /* 0x0000000502008986 */ /* 0x0001e4000c101906 */
.L_x_2:
[----:B------:R-:W-:Y:S05]  /*0190*/  BSYNC.RECONVERGENT B0 ;  /* 0x0000000000007941 */ /* 0x000fea0003800200 */
.L_x_1:
[----:B------:R-:W-:Y:S01]  /*01a0*/  BAR.SYNC.DEFER_BLOCKING 0x0 ;  /* 0x0000000000007b1d */ /* 0x000fe20000010000 */
[----:B------:R-:W-:-:S13]  /*01b0*/  ISETP.LE.U32.AND P0, PT, R8, UR4, PT ;  /* 0x0000000408007c0c */ /* 0x000fda000bf03070 */
[----:B------:R-:W-:Y:S05]  /*01c0*/  @!P0 BRA `(.L_x_3) ;  /* 0xfffffffc00c48947 */ /* 0x000fea000383ffff */
.L_x_0:
[----:B------:R-:W-:-:S13]  /*01d0*/  ISETP.NE.AND P0, PT, R7, RZ, PT ;  /* 0x000000ff0700720c */ /* 0x000fda0003f05270 */
[----:B------:R-:W-:Y:S05]  /*01e0*/  @P0 EXIT ;  /* 0x000000000000094d */ /* 0x000fea0003800000 */
[----:B0-----:R-:W0:Y:S02]  /*01f0*/  LDC.64 R2, c[0x0][0x380] ;  /* 0x0000e000ff027b82 */ /* 0x001e240000000a00 */
[----:B0-----:R-:W2:Y:S06]  /*0200*/  LDG.E R3, desc[UR6][R2.64] ;  /* 0x0000000602037981 */ /* 0x001eac000c1e1900 */
[----:B------:R-:W2:Y:S02]  /*0210*/  LDC.64 R4, c[0x0][0x388] ;  /* 0x0000e200ff047b82 */ /* 0x000ea40000000a00 */
[----:B--2---:R-:W-:Y:S01]  /*0220*/  STG.E desc[UR6][R4.64], R3 ;  /* 0x0000000304007986 */ /* 0x004fe2000c101906 */
[----:B------:R-:W-:Y:S05]  /*0230*/  EXIT ;  /* 0x000000000000794d */ /* 0x000fea0003800000 */
.L_x_4:
[----:B------:R-:W-:-:S00]  /*0240*/  BRA `(.L_x_4) ;  /* 0xfffffffc00fc7947 */ /* 0x000fc0000383ffff */
[----:B------:R-:W-:-:S00]  /*0250*/  NOP ;  /* 0x0000000000007918 */ /* 0x000fc00000000000 */
        /* <DEDUP_REMOVED lines=10> */
.L_x_5:


//--------------------- .nv.shared.reserved.0     --------------------------
	.section	.nv.shared.reserved.0,"aw",@nobits
	.weak		__nv_reservedSMEM_offset_0_alias
	.size		__nv_reservedSMEM_offset_0_alias, 0, 64
	.other		__nv_reservedSMEM_offset_0_alias,@"STO_CUDA_RESERVED_SHARED STV_DEFAULT"
__nv_reservedSMEM_offset_0_alias:
	.zero		0
	.zero		64


//--------------------- .nv.constant0._Z13reduction_maxPiS_ --------------------------
	.section	.nv.constant0._Z13reduction_maxPiS_,"a",@progbits
	.sectionflags	@""
	.align	4
.nv.constant0._Z13reduction_maxPiS_:
	.zero		912


//--------------------- SYMBOLS --------------------------

	.type		.nv.reservedSmem.offset0,@object
	.size		.nv.reservedSmem.offset0,0x4
